//
// Generated by NVIDIA NVVM Compiler
//
// Compiler Build ID: CL-36424714
// Cuda compilation tools, release 13.0, V13.0.88
// Based on NVVM 20.0.0
//

.version 9.0
.target sm_100
.address_size 64

	// .globl	default_function_kernel
// _ZZ23default_function_kernelE15pad_temp_shared has been demoted
// _ZZ23default_function_kernelE13kernel_shared has been demoted

.visible .entry default_function_kernel(
	.param .u64 .ptr .align 1 default_function_kernel_param_0,
	.param .u64 .ptr .align 1 default_function_kernel_param_1,
	.param .u64 .ptr .align 1 default_function_kernel_param_2
)
.maxntid 20
{
	.reg .pred 	%p<10>;
	.reg .b16 	%rs<5>;
	.reg .b32 	%r<32>;
	.reg .b32 	%f<34>;
	.reg .b64 	%rd<13>;
	// demoted variable
	.shared .align 4 .b8 _ZZ23default_function_kernelE15pad_temp_shared[40];
	// demoted variable
	.shared .align 4 .b8 _ZZ23default_function_kernelE13kernel_shared[60];
	ld.param.u64 	%rd3, [default_function_kernel_param_0];
	ld.param.u64 	%rd4, [default_function_kernel_param_1];
	ld.param.u64 	%rd5, [default_function_kernel_param_2];
	cvta.to.global.u64 	%rd6, %rd5;
	cvta.to.global.u64 	%rd7, %rd4;
	mov.u32 	%r1, %tid.x;
	setp.lt.u32 	%p1, %r1, 10;
	setp.gt.u32 	%p2, %r1, 4;
	selp.b32 	%r10, 30, 0, %p2;
	mov.u32 	%r2, %ctaid.x;
	shl.b32 	%r11, %r2, 2;
	add.s32 	%r12, %r1, -5;
	setp.lt.u32 	%p3, %r1, 5;
	selp.b32 	%r13, %r1, %r12, %p3;
	add.s32 	%r14, %r10, %r11;
	add.s32 	%r15, %r14, %r13;
	shl.b32 	%r16, %r1, 2;
	mov.u32 	%r17, _ZZ23default_function_kernelE15pad_temp_shared;
	add.s32 	%r3, %r17, %r16;
	cvt.u16.u32 	%rs1, %r1;
	mul.lo.s16 	%rs2, %rs1, 86;
	shr.u16 	%rs3, %rs2, 8;
	mad.lo.s16 	%rs4, %rs3, 6, %rs1;
	mov.u32 	%r18, _ZZ23default_function_kernelE13kernel_shared;
	add.s32 	%r4, %r18, %r16;
	setp.gt.u32 	%p4, %r1, 9;
	selp.b32 	%r19, 5, 0, %p4;
	and.b32  	%r5, %r1, 1;
	shl.b32 	%r20, %r1, 1;
	and.b32  	%r21, %r20, 2;
	or.b32  	%r6, %r19, %r21;
	add.s32 	%r22, %r1, -10;
	selp.b32 	%r7, %r1, %r22, %p1;
	bar.sync 	0;
	mul.wide.u32 	%rd8, %r15, 4;
	add.s64 	%rd1, %rd7, %rd8;
	cvt.u32.u16 	%r23, %rs4;
	mul.wide.u32 	%rd9, %r23, 4;
	add.s64 	%rd2, %rd6, %rd9;
	@%p4 bra 	$L__BB0_2;
	ld.global.nc.f32 	%f3, [%rd1];
	st.shared.f32 	[%r3], %f3;
	bra.uni 	$L__BB0_3;
$L__BB0_2:
	setp.gt.u32 	%p5, %r1, 14;
	@%p5 bra 	$L__BB0_4;
$L__BB0_3:
	ld.global.nc.f32 	%f4, [%rd2];
	st.shared.f32 	[%r4], %f4;
$L__BB0_4:
	shl.b32 	%r24, %r6, 2;
	add.s32 	%r8, %r17, %r24;
	setp.lt.u32 	%p6, %r1, 10;
	bar.sync 	0;
	ld.shared.f32 	%f5, [%r8];
	shr.u32 	%r26, %r7, 1;
	mad.lo.s32 	%r9, %r26, 12, %r18;
	ld.shared.f32 	%f6, [%r9];
	fma.rn.f32 	%f7, %f5, %f6, 0f00000000;
	ld.shared.f32 	%f8, [%r8+4];
	ld.shared.f32 	%f9, [%r9+4];
	fma.rn.f32 	%f10, %f8, %f9, %f7;
	ld.shared.f32 	%f11, [%r8+8];
	ld.shared.f32 	%f12, [%r9+8];
	fma.rn.f32 	%f1, %f11, %f12, %f10;
	bar.sync 	0;
	@%p6 bra 	$L__BB0_6;
	setp.lt.u32 	%p7, %r1, 15;
	@%p7 bra 	$L__BB0_7;
	bra.uni 	$L__BB0_8;
$L__BB0_6:
	ld.global.nc.f32 	%f13, [%rd1+40];
	st.shared.f32 	[%r3], %f13;
$L__BB0_7:
	ld.global.nc.f32 	%f14, [%rd2+12];
	st.shared.f32 	[%r4], %f14;
$L__BB0_8:
	setp.lt.u32 	%p8, %r1, 10;
	bar.sync 	0;
	ld.shared.f32 	%f15, [%r8];
	ld.shared.f32 	%f16, [%r9];
	fma.rn.f32 	%f17, %f15, %f16, %f1;
	ld.shared.f32 	%f18, [%r8+4];
	ld.shared.f32 	%f19, [%r9+4];
	fma.rn.f32 	%f20, %f18, %f19, %f17;
	ld.shared.f32 	%f21, [%r8+8];
	ld.shared.f32 	%f22, [%r9+8];
	fma.rn.f32 	%f2, %f21, %f22, %f20;
	bar.sync 	0;
	@%p8 bra 	$L__BB0_10;
	setp.lt.u32 	%p9, %r1, 15;
	@%p9 bra 	$L__BB0_11;
	bra.uni 	$L__BB0_12;
$L__BB0_10:
	ld.global.nc.f32 	%f23, [%rd1+80];
	st.shared.f32 	[%r3], %f23;
$L__BB0_11:
	ld.global.nc.f32 	%f24, [%rd2+24];
	st.shared.f32 	[%r4], %f24;
$L__BB0_12:
	bar.sync 	0;
	ld.shared.f32 	%f25, [%r8];
	ld.shared.f32 	%f26, [%r9];
	fma.rn.f32 	%f27, %f25, %f26, %f2;
	ld.shared.f32 	%f28, [%r8+4];
	ld.shared.f32 	%f29, [%r9+4];
	fma.rn.f32 	%f30, %f28, %f29, %f27;
	ld.shared.f32 	%f31, [%r8+8];
	ld.shared.f32 	%f32, [%r9+8];
	fma.rn.f32 	%f33, %f31, %f32, %f30;
	cvta.to.global.u64 	%rd10, %rd3;
	and.b32  	%r28, %r1, 30;
	add.s32 	%r29, %r28, %r2;
	shl.b32 	%r30, %r29, 1;
	or.b32  	%r31, %r30, %r5;
	mul.wide.s32 	%rd11, %r31, 4;
	add.s64 	%rd12, %rd10, %rd11;
	st.global.f32 	[%rd12], %f33;
	ret;

}


// ===== COMPILED SASS (sm_100) =====

	.target	sm_100

	.elftype	@"ET_EXEC"


//--------------------- .note.nv.tkinfo           --------------------------
	.section	.note.nv.tkinfo,"",@"SHT_NOTE"
	.sectionflags	@"SHF_NOTE_NV_TKINFO"
	.tkinfo
        /*0018*/ 	.word	0x00000002
        /*0030*/ 	.string	""
        /*0030*/ 	.string	"ptxas"
        /*0030*/ 	.string	"Cuda compilation tools, release 13.0, V13.0.88"
        /*0030*/ 	.string	"Build cuda_13.0.r13.0/compiler.36424714_0"
        /*0030*/ 	.string	"-arch sm_100 -m 64 "



//--------------------- .note.nv.cuinfo           --------------------------
	.section	.note.nv.cuinfo,"",@"SHT_NOTE"
	.sectionflags	@"SHF_NOTE_NV_CUINFO"
        /*0018*/ 	.short	0x0002
        /*001a*/ 	.short	0x0064
        /*001c*/ 	.short	0x0082
	.zero		2


//--------------------- .nv.info                  --------------------------
	.section	.nv.info,"",@"SHT_CUDA_INFO"
	.align	4


	//----- nvinfo : EIATTR_REGCOUNT
	.align		4
        /*0000*/ 	.byte	0x04, 0x2f
        /*0002*/ 	.short	(.L_1 - .L_0)
	.align		4
.L_0:
        /*0004*/ 	.word	index@(default_function_kernel)
        /*0008*/ 	.word	0x00000014


	//----- nvinfo : EIATTR_FRAME_SIZE
	.align		4
.L_1:
        /*000c*/ 	.byte	0x04, 0x11
        /*000e*/ 	.short	(.L_3 - .L_2)
	.align		4
.L_2:
        /*0010*/ 	.word	index@(default_function_kernel)
        /*0014*/ 	.word	0x00000000


	//----- nvinfo : EIATTR_MIN_STACK_SIZE
	.align		4
.L_3:
        /*0018*/ 	.byte	0x04, 0x12
        /*001a*/ 	.short	(.L_5 - .L_4)
	.align		4
.L_4:
        /*001c*/ 	.word	index@(default_function_kernel)
        /*0020*/ 	.word	0x00000000
.L_5:


//--------------------- .nv.compat                --------------------------
	.section	.nv.compat,"",@"SHT_CUDA_COMPAT_INFO"
	.align	4
        /*0000*/ 	.byte	0x02, 0x09, 0x00, 0x00, 0x02, 0x02, 0x01, 0x00, 0x02, 0x05, 0x05, 0x00, 0x03, 0x07, 0x01, 0x01
        /*0010*/ 	.byte	0x02, 0x03, 0x00, 0x00, 0x02, 0x06, 0x01, 0x00, 0x04, 0x0b, 0x08, 0x00, 0x09, 0x00, 0x00, 0x00
        /*0020*/ 	.byte	0x00, 0x00, 0x00, 0x00


//--------------------- .nv.info.default_function_kernel --------------------------
	.section	.nv.info.default_function_kernel,"",@"SHT_CUDA_INFO"
	.sectionflags	@""
	.align	4


	//----- nvinfo : EIATTR_CUDA_API_VERSION
	.align		4
        /*0000*/ 	.byte	0x04, 0x37
        /*0002*/ 	.short	(.L_7 - .L_6)
.L_6:
        /*0004*/ 	.word	0x00000082


	//----- nvinfo : EIATTR_KPARAM_INFO
	.align		4
.L_7:
        /*0008*/ 	.byte	0x04, 0x17
        /*000a*/ 	.short	(.L_9 - .L_8)
.L_8:
        /*000c*/ 	.word	0x00000000
        /*0010*/ 	.short	0x0002
        /*0012*/ 	.short	0x0010
        /*0014*/ 	.byte	0x00, 0xf5, 0x21, 0x00


	//----- nvinfo : EIATTR_KPARAM_INFO
	.align		4
.L_9:
        /*0018*/ 	.byte	0x04, 0x17
        /*001a*/ 	.short	(.L_11 - .L_10)
.L_10:
        /*001c*/ 	.word	0x00000000
        /*0020*/ 	.short	0x0001
        /*0022*/ 	.short	0x0008
        /*0024*/ 	.byte	0x00, 0xf5, 0x21, 0x00


	//----- nvinfo : EIATTR_KPARAM_INFO
	.align		4
.L_11:
        /*0028*/ 	.byte	0x04, 0x17
        /*002a*/ 	.short	(.L_13 - .L_12)
.L_12:
        /*002c*/ 	.word	0x00000000
        /*0030*/ 	.short	0x0000
        /*0032*/ 	.short	0x0000
        /*0034*/ 	.byte	0x00, 0xf5, 0x21, 0x00


	//----- nvinfo : EIATTR_SPARSE_MMA_MASK
	.align		4
.L_13:
        /*0038*/ 	.byte	0x03, 0x50
        /*003a*/ 	.short	0x0000


	//----- nvinfo : EIATTR_MAXREG_COUNT
	.align		4
        /*003c*/ 	.byte	0x03, 0x1b
        /*003e*/ 	.short	0x00ff


	//----- nvinfo : EIATTR_NUM_BARRIERS
	.align		4
        /*0040*/ 	.byte	0x02, 0x4c
        /*0042*/ 	.byte	0x01
	.zero		1


	//----- nvinfo : EIATTR_MERCURY_ISA_VERSION
	.align		4
        /*0044*/ 	.byte	0x03, 0x5f
        /*0046*/ 	.short	0x0101


	//----- nvinfo : EIATTR_VRC_CTA_INIT_COUNT
	.align		4
        /*0048*/ 	.byte	0x02, 0x4a
	.zero		1
	.zero		1


	//----- nvinfo : EIATTR_EXIT_INSTR_OFFSETS
	.align		4
        /*004c*/ 	.byte	0x04, 0x1c
        /*004e*/ 	.short	(.L_15 - .L_14)


	//   ....[0]....
.L_14:
        /*0050*/ 	.word	0x000007a0


	//----- nvinfo : EIATTR_MAX_THREADS
	.align		4
.L_15:
        /*0054*/ 	.byte	0x04, 0x05
        /*0056*/ 	.short	(.L_17 - .L_16)
.L_16:
        /*0058*/ 	.word	0x00000014
        /*005c*/ 	.word	0x00000001
        /*0060*/ 	.word	0x00000001


	//----- nvinfo : EIATTR_CRS_STACK_SIZE
	.align		4
.L_17:
        /*0064*/ 	.byte	0x04, 0x1e
        /*0066*/ 	.short	(.L_19 - .L_18)
.L_18:
        /*0068*/ 	.word	0x00000000


	//----- nvinfo : EIATTR_CBANK_PARAM_SIZE
	.align		4
.L_19:
        /*006c*/ 	.byte	0x03, 0x19
        /*006e*/ 	.short	0x0018


	//----- nvinfo : EIATTR_PARAM_CBANK
	.align		4
        /*0070*/ 	.byte	0x04, 0x0a
        /*0072*/ 	.short	(.L_21 - .L_20)
	.align		4
.L_20:
        /*0074*/ 	.word	index@(.nv.constant0.default_function_kernel)
        /*0078*/ 	.short	0x0380
        /*007a*/ 	.short	0x0018


	//----- nvinfo : EIATTR_SW_WAR
	.align		4
.L_21:
        /*007c*/ 	.byte	0x04, 0x36
        /*007e*/ 	.short	(.L_23 - .L_22)
.L_22:
        /*0080*/ 	.word	0x00000008
.L_23:


//--------------------- .nv.callgraph             --------------------------
	.section	.nv.callgraph,"",@"SHT_CUDA_CALLGRAPH"
	.align	4
	.sectionentsize	8
	.align		4
        /*0000*/ 	.word	0x00000000
	.align		4
        /*0004*/ 	.word	0xffffffff
	.align		4
        /*0008*/ 	.word	0x00000000
	.align		4
        /*000c*/ 	.word	0xfffffffe
	.align		4
        /*0010*/ 	.word	0x00000000
	.align		4
        /*0014*/ 	.word	0xfffffffd
	.align		4
        /*0018*/ 	.word	0x00000000
	.align		4
        /*001c*/ 	.word	0xfffffffc


//--------------------- .text.default_function_kernel --------------------------
	.section	.text.default_function_kernel,"ax",@progbits
	.align	128
        .global         default_function_kernel
        .type           default_function_kernel,@function
        .size           default_function_kernel,(.L_x_15 - default_function_kernel)
        .other          default_function_kernel,@"STO_CUDA_ENTRY STV_DEFAULT"
default_function_kernel:
.text.default_function_kernel:
[----:B------:R-:W-:Y:S01]  /*0000*/  LDC R1, c[0x0][0x37c] ;  /* 0x0000df00ff017b82 */ /* 0x000fe20000000800 */
[----:B------:R-:W0:Y:S07]  /*0010*/  S2R R6, SR_TID.X ;  /* 0x0000000000067919 */ /* 0x000e2e0000002100 */
[----:B------:R-:W1:Y:S01]  /*0020*/  S2UR UR5, SR_CTAID.X ;  /* 0x00000000000579c3 */ /* 0x000e620000002500 */
[----:B------:R-:W2:Y:S07]  /*0030*/  LDCU.64 UR6, c[0x0][0x358] ;  /* 0x00006b00ff0677ac */ /* 0x000eae0008000a00 */
[----:B------:R-:W3:Y:S01]  /*0040*/  LDC.64 R2, c[0x0][0x388] ;  /* 0x0000e200ff027b82 */ /* 0x000ee20000000a00 */
[----:B-1----:R-:W-:-:S02]  /*0050*/  ULEA UR8, UR5, 0x1e, 0x2 ;  /* 0x0000001e05087891 */ /* 0x002fc4000f8e10ff */
[----:B------:R-:W-:-:S04]  /*0060*/  USHF.L.U32 UR4, UR5, 0x2, URZ ;  /* 0x0000000205047899 */ /* 0x000fc800080006ff */
[----:B------:R-:W-:Y:S01]  /*0070*/  IMAD.U32 R0, RZ, RZ, UR8 ;  /* 0x00000008ff007e24 */ /* 0x000fe2000f8e00ff */
[----:B------:R-:W-:Y:S01]  /*0080*/  BAR.SYNC.DEFER_BLOCKING 0x0 ;  /* 0x0000000000007b1d */ /* 0x000fe20000010000 */
[C---:B0-----:R-:W-:Y:S01]  /*0090*/  ISETP.GT.U32.AND P0, PT, R6.reuse, 0x4, PT ;  /* 0x000000040600780c */ /* 0x041fe20003f04070 */
[C---:B------:R-:W-:Y:S01]  /*00a0*/  VIADD R5, R6.reuse, 0xfffffffb ;  /* 0xfffffffb06057836 */ /* 0x040fe20000000000 */
[----:B------:R-:W-:-:S04]  /*00b0*/  ISETP.GE.U32.AND P1, PT, R6, 0x5, PT ;  /* 0x000000050600780c */ /* 0x000fc80003f26070 */
[C---:B------:R-:W-:Y:S02]  /*00c0*/  SEL R5, R6.reuse, R5, !P1 ;  /* 0x0000000506057207 */ /* 0x040fe40004800000 */
[----:B------:R-:W-:-:S05]  /*00d0*/  ISETP.GT.U32.AND P1, PT, R6, 0x9, PT ;  /* 0x000000090600780c */ /* 0x000fca0003f24070 */
[----:B------:R-:W-:-:S05]  /*00e0*/  @!P0 IMAD R0, RZ, RZ, UR4 ;  /* 0x00000004ff008e24 */ /* 0x000fca000f8e02ff */
[----:B------:R-:W-:-:S05]  /*00f0*/  IADD3 R5, PT, PT, R5, R0, RZ ;  /* 0x0000000005057210 */ /* 0x000fca0007ffe0ff */
[----:B---3--:R-:W-:-:S05]  /*0100*/  IMAD.WIDE.U32 R2, R5, 0x4, R2 ;  /* 0x0000000405027825 */ /* 0x008fca00078e0002 */
[----:B--2---:R-:W2:Y:S01]  /*0110*/  @!P1 LDG.E.CONSTANT R17, desc[UR6][R2.64] ;  /* 0x0000000602119981 */ /* 0x004ea2000c1e9900 */
[C---:B------:R-:W-:Y:S01]  /*0120*/  PRMT R10, R6.reuse, 0x9910, RZ ;  /* 0x00009910060a7816 */ /* 0x040fe200000000ff */
[----:B------:R-:W-:Y:S01]  /*0130*/  BSSY.RECONVERGENT B1, `(.L_x_0) ;  /* 0x0000020000017945 */ /* 0x000fe20003800200 */
[----:B------:R-:W-:Y:S01]  /*0140*/  MOV R0, 0x400 ;  /* 0x0000040000007802 */ /* 0x000fe20000000f00 */
[----:B------:R-:W0:Y:S01]  /*0150*/  S2R R13, SR_CgaCtaId ;  /* 0x00000000000d7919 */ /* 0x000e220000008800 */
[----:B------:R-:W-:Y:S01]  /*0160*/  SHF.L.U32 R11, R6, 0x1, RZ ;  /* 0x00000001060b7819 */ /* 0x000fe200000006ff */
[----:B------:R-:W-:Y:S01]  /*0170*/  IMAD R4, R10, 0x56, RZ ;  /* 0x000000560a047824 */ /* 0x000fe200078e02ff */
[----:B------:R-:W-:Y:S01]  /*0180*/  ISETP.GE.U32.AND P0, PT, R6, 0xa, PT ;  /* 0x0000000a0600780c */ /* 0x000fe20003f06070 */
[----:B------:R-:W-:Y:S03]  /*0190*/  BSSY.RELIABLE B0, `(.L_x_1) ;  /* 0x0000017000007945 */ /* 0x000fe60003800100 */
[----:B------:R-:W-:-:S02]  /*01a0*/  LOP3.LUT R9, R4, 0xffff, RZ, 0xc0, !PT ;  /* 0x0000ffff04097812 */ /* 0x000fc400078ec0ff */
[----:B------:R-:W1:Y:S02]  /*01b0*/  LDC.64 R4, c[0x0][0x390] ;  /* 0x0000e400ff047b82 */ /* 0x000e640000000a00 */
[----:B------:R-:W-:-:S04]  /*01c0*/  SHF.R.U32.HI R9, RZ, 0x8, R9 ;  /* 0x00000008ff097819 */ /* 0x000fc80000011609 */
[----:B------:R-:W-:-:S05]  /*01d0*/  PRMT R9, R9, 0x9910, RZ ;  /* 0x0000991009097816 */ /* 0x000fca00000000ff */
[----:B------:R-:W-:Y:S01]  /*01e0*/  IMAD R9, R9, 0x6, R10 ;  /* 0x0000000609097824 */ /* 0x000fe200078e020a */
[----:B------:R-:W-:-:S04]  /*01f0*/  SEL R10, RZ, 0x5, !P1 ;  /* 0x00000005ff0a7807 */ /* 0x000fc80004800000 */
[----:B------:R-:W-:Y:S02]  /*0200*/  LOP3.LUT R15, R9, 0xffff, RZ, 0xc0, !PT ;  /* 0x0000ffff090f7812 */ /* 0x000fe400078ec0ff */
[----:B0-----:R-:W-:Y:S01]  /*0210*/  LEA R7, R13, R0, 0x18 ;  /* 0x000000000d077211 */ /* 0x001fe200078ec0ff */
[----:B------:R-:W-:Y:S02]  /*0220*/  VIADD R0, R0, 0x28 ;  /* 0x0000002800007836 */ /* 0x000fe40000000000 */
[----:B-1----:R-:W-:-:S03]  /*0230*/  IMAD.WIDE.U32 R4, R15, 0x4, R4 ;  /* 0x000000040f047825 */ /* 0x002fc600078e0004 */
[----:B------:R-:W-:Y:S01]  /*0240*/  LEA R9, R13, R0, 0x18 ;  /* 0x000000000d097211 */ /* 0x000fe200078ec0ff */
[----:B------:R-:W-:Y:S01]  /*0250*/  IMAD R8, R6, 0x4, R7 ;  /* 0x0000000406087824 */ /* 0x000fe200078e0207 */
[----:B------:R-:W-:Y:S01]  /*0260*/  LOP3.LUT R0, R10, 0x2, R11, 0xf8, !PT ;  /* 0x000000020a007812 */ /* 0x000fe200078ef80b */
[C---:B------:R-:W-:Y:S01]  /*0270*/  VIADD R13, R6.reuse, 0xfffffff6 ;  /* 0xfffffff6060d7836 */ /* 0x040fe20000000000 */
[C---:B------:R-:W-:Y:S01]  /*0280*/  LOP3.LUT R11, R6.reuse, 0x1, RZ, 0xc0, !PT ;  /* 0x00000001060b7812 */ /* 0x040fe200078ec0ff */
[----:B------:R-:W-:-:S03]  /*0290*/  IMAD R10, R6, 0x4, R9 ;  /* 0x00000004060a7824 */ /* 0x000fc600078e0209 */
[----:B------:R-:W-:Y:S01]  /*02a0*/  SEL R13, R6, R13, !P0 ;  /* 0x0000000d060d7207 */ /* 0x000fe20004000000 */
[----:B--2---:R0:W-:Y:S01]  /*02b0*/  @!P1 STS [R8], R17 ;  /* 0x0000001108009388 */ /* 0x0041e20000000800 */
[----:B------:R-:W-:Y:S05]  /*02c0*/  @!P1 BRA `(.L_x_2) ;  /* 0x00000000000c9947 */ /* 0x000fea0003800000 */
[----:B------:R-:W-:-:S13]  /*02d0*/  ISETP.GT.U32.AND P1, PT, R6, 0xe, PT ;  /* 0x0000000e0600780c */ /* 0x000fda0003f24070 */
[----:B------:R-:W-:Y:S05]  /*02e0*/  @P1 BREAK.RELIABLE B0 ;  /* 0x0000000000001942 */ /* 0x000fea0003800100 */
[----:B------:R-:W-:Y:S05]  /*02f0*/  @P1 BRA `(.L_x_3) ;  /* 0x00000000000c1947 */ /* 0x000fea0003800000 */
.L_x_2:
[----:B------:R-:W-:Y:S05]  /*0300*/  BSYNC.RELIABLE B0 ;  /* 0x0000000000007941 */ /* 0x000fea0003800100 */
.L_x_1:
[----:B------:R-:W2:Y:S04]  /*0310*/  LDG.E.CONSTANT R15, desc[UR6][R4.64] ;  /* 0x00000006040f7981 */ /* 0x000ea8000c1e9900 */
[----:B--2---:R1:W-:Y:S02]  /*0320*/  STS [R10], R15 ;  /* 0x0000000f0a007388 */ /* 0x0043e40000000800 */
.L_x_3:
[----:B------:R-:W-:Y:S05]  /*0330*/  BSYNC.RECONVERGENT B1 ;  /* 0x0000000000017941 */ /* 0x000fea0003800200 */
.L_x_0:
[----:B------:R-:W-:Y:S05]  /*0340*/  WARPSYNC.ALL ;  /* 0x0000000000007948 */ /* 0x000fea0003800000 */
[----:B------:R-:W-:Y:S01]  /*0350*/  BAR.SYNC.DEFER_BLOCKING 0x0 ;  /* 0x0000000000007b1d */ /* 0x000fe20000010000 */
[----:B------:R-:W-:Y:S02]  /*0360*/  SHF.R.U32.HI R12, RZ, 0x1, R13 ;  /* 0x00000001ff0c7819 */ /* 0x000fe4000001160d */
[----:B------:R-:W-:-:S03]  /*0370*/  LEA R7, R0, R7, 0x2 ;  /* 0x0000000700077211 */ /* 0x000fc600078e10ff */
[----:B------:R-:W-:Y:S01]  /*0380*/  IMAD R12, R12, 0xc, R9 ;  /* 0x0000000c0c0c7824 */ /* 0x000fe200078e0209 */
[----:B------:R-:W-:Y:S04]  /*0390*/  BSSY.RECONVERGENT B2, `(.L_x_4) ;  /* 0x0000016000027945 */ /* 0x000fe80003800200 */
[----:B------:R-:W-:Y:S01]  /*03a0*/  BSSY.RELIABLE B1, `(.L_x_5) ;  /* 0x0000012000017945 */ /* 0x000fe20003800100 */
[----:B------:R-:W-:Y:S04]  /*03b0*/  LDS R0, [R7] ;  /* 0x0000000007007984 */ /* 0x000fe80000000800 */
[----:B------:R-:W2:Y:S04]  /*03c0*/  LDS R9, [R12] ;  /* 0x000000000c097984 */ /* 0x000ea80000000800 */
[----:B------:R-:W-:Y:S04]  /*03d0*/  LDS R13, [R7+0x4] ;  /* 0x00000400070d7984 */ /* 0x000fe80000000800 */
[----:B------:R-:W3:Y:S04]  /*03e0*/  LDS R14, [R12+0x4] ;  /* 0x000004000c0e7984 */ /* 0x000ee80000000800 */
[----:B-1----:R-:W-:Y:S04]  /*03f0*/  LDS R15, [R7+0x8] ;  /* 0x00000800070f7984 */ /* 0x002fe80000000800 */
[----:B------:R-:W1:Y:S01]  /*0400*/  LDS R16, [R12+0x8] ;  /* 0x000008000c107984 */ /* 0x000e620000000800 */
[----:B--2---:R-:W-:-:S04]  /*0410*/  FFMA R0, R0, R9, RZ ;  /* 0x0000000900007223 */ /* 0x004fc800000000ff */
[----:B---3--:R-:W-:-:S04]  /*0420*/  FFMA R0, R13, R14, R0 ;  /* 0x0000000e0d007223 */ /* 0x008fc80000000000 */
[----:B-1----:R-:W-:Y:S01]  /*0430*/  FFMA R0, R15, R16, R0 ;  /* 0x000000100f007223 */ /* 0x002fe20000000000 */
[----:B------:R-:W-:Y:S06]  /*0440*/  BAR.SYNC.DEFER_BLOCKING 0x0 ;  /* 0x0000000000007b1d */ /* 0x000fec0000010000 */
[----:B------:R-:W-:Y:S05]  /*0450*/  @!P0 BRA `(.L_x_6) ;  /* 0x0000000000108947 */ /* 0x000fea0003800000 */
[----:B------:R-:W-:-:S13]  /*0460*/  ISETP.GE.U32.AND P1, PT, R6, 0xf, PT ;  /* 0x0000000f0600780c */ /* 0x000fda0003f26070 */
[----:B------:R-:W-:Y:S05]  /*0470*/  @P1 BREAK.RELIABLE B1 ;  /* 0x0000000000011942 */ /* 0x000fea0003800100 */
[----:B------:R-:W-:Y:S05]  /*0480*/  @!P1 BRA `(.L_x_7) ;  /* 0x00000000000c9947 */ /* 0x000fea0003800000 */
[----:B------:R-:W-:Y:S05]  /*0490*/  BRA `(.L_x_8) ;  /* 0x0000000000147947 */ /* 0x000fea0003800000 */
.L_x_6:
[----:B------:R-:W2:Y:S04]  /*04a0*/  LDG.E.CONSTANT R9, desc[UR6][R2.64+0x28] ;  /* 0x0000280602097981 */ /* 0x000ea8000c1e9900 */
[----:B--2---:R1:W-:Y:S02]  /*04b0*/  STS [R8], R9 ;  /* 0x0000000908007388 */ /* 0x0043e40000000800 */
.L_x_7:
[----:B------:R-:W-:Y:S05]  /*04c0*/  BSYNC.RELIABLE B1 ;  /* 0x0000000000017941 */ /* 0x000fea0003800100 */
.L_x_5:
[----:B-1----:R-:W2:Y:S04]  /*04d0*/  LDG.E.CONSTANT R9, desc[UR6][R4.64+0xc] ;  /* 0x00000c0604097981 */ /* 0x002ea8000c1e9900 */
[----:B--2---:R1:W-:Y:S02]  /*04e0*/  STS [R10], R9 ;  /* 0x000000090a007388 */ /* 0x0043e40000000800 */
.L_x_8:
[----:B------:R-:W-:Y:S05]  /*04f0*/  BSYNC.RECONVERGENT B2 ;  /* 0x0000000000027941 */ /* 0x000fea0003800200 */
.L_x_4:
[----:B------:R-:W-:Y:S05]  /*0500*/  WARPSYNC.ALL ;  /* 0x0000000000007948 */ /* 0x000fea0003800000 */
[----:B------:R-:W-:Y:S06]  /*0510*/  BAR.SYNC.DEFER_BLOCKING 0x0 ;  /* 0x0000000000007b1d */ /* 0x000fec0000010000 */
[----:B------:R-:W-:Y:S04]  /*0520*/  BSSY.RECONVERGENT B2, `(.L_x_9) ;  /* 0x0000016000027945 */ /* 0x000fe80003800200 */
[----:B------:R-:W-:Y:S01]  /*0530*/  BSSY.RELIABLE B3, `(.L_x_10) ;  /* 0x0000012000037945 */ /* 0x000fe20003800100 */
[----:B-1----:R-:W-:Y:S04]  /*0540*/  LDS R9, [R7] ;  /* 0x0000000007097984 */ /* 0x002fe80000000800 */
[----:B------:R-:W1:Y:S04]  /*0550*/  LDS R13, [R12] ;  /* 0x000000000c0d7984 */ /* 0x000e680000000800 */
[----:B------:R-:W-:Y:S04]  /*0560*/  LDS R15, [R7+0x4] ;  /* 0x00000400070f7984 */ /* 0x000fe80000000800 */
[----:B------:R-:W2:Y:S04]  /*0570*/  LDS R14, [R12+0x4] ;  /* 0x000004000c0e7984 */ /* 0x000ea80000000800 */
[----:B0-----:R-:W-:Y:S04]  /*0580*/  LDS R17, [R7+0x8] ;  /* 0x0000080007117984 */ /* 0x001fe80000000800 */
[----:B------:R-:W0:Y:S01]  /*0590*/  LDS R16, [R12+0x8] ;  /* 0x000008000c107984 */ /* 0x000e220000000800 */
[----:B-1----:R-:W-:-:S04]  /*05a0*/  FFMA R0, R9, R13, R0 ;  /* 0x0000000d09007223 */ /* 0x002fc80000000000 */
[----:B--2---:R-:W-:-:S04]  /*05b0*/  FFMA R0, R15, R14, R0 ;  /* 0x0000000e0f007223 */ /* 0x004fc80000000000 */
[----:B0-----:R-:W-:Y:S01]  /*05c0*/  FFMA R0, R17, R16, R0 ;  /* 0x0000001011007223 */ /* 0x001fe20000000000 */
[----:B------:R-:W-:Y:S06]  /*05d0*/  BAR.SYNC.DEFER_BLOCKING 0x0 ;  /* 0x0000000000007b1d */ /* 0x000fec0000010000 */
[----:B------:R-:W-:Y:S05]  /*05e0*/  @!P0 BRA `(.L_x_11) ;  /* 0x0000000000108947 */ /* 0x000fea0003800000 */
[----:B------:R-:W-:-:S13]  /*05f0*/  ISETP.GE.U32.AND P0, PT, R6, 0xf, PT ;  /* 0x0000000f0600780c */ /* 0x000fda0003f06070 */
[----:B------:R-:W-:Y:S05]  /*0600*/  @P0 BREAK.RELIABLE B3 ;  /* 0x0000000000030942 */ /* 0x000fea0003800100 */
[----:B------:R-:W-:Y:S05]  /*0610*/  @!P0 BRA `(.L_x_12) ;  /* 0x00000000000c8947 */ /* 0x000fea0003800000 */
[----:B------:R-:W-:Y:S05]  /*0620*/  BRA `(.L_x_13) ;  /* 0x0000000000147947 */ /* 0x000fea0003800000 */
.L_x_11:
[----:B------:R-:W2:Y:S04]  /*0630*/  LDG.E.CONSTANT R3, desc[UR6][R2.64+0x50] ;  /* 0x0000500602037981 */ /* 0x000ea8000c1e9900 */
[----:B--2---:R0:W-:Y:S02]  /*0640*/  STS [R8], R3 ;  /* 0x0000000308007388 */ /* 0x0041e40000000800 */
.L_x_12:
[----:B------:R-:W-:Y:S05]  /*0650*/  BSYNC.RELIABLE B3 ;  /* 0x0000000000037941 */ /* 0x000fea0003800100 */
.L_x_10:
[----:B------:R-:W2:Y:S04]  /*0660*/  LDG.E.CONSTANT R5, desc[UR6][R4.64+0x18] ;  /* 0x0000180604057981 */ /* 0x000ea8000c1e9900 */
[----:B--2---:R1:W-:Y:S02]  /*0670*/  STS [R10], R5 ;  /* 0x000000050a007388 */ /* 0x0043e40000000800 */
.L_x_13:
[----:B------:R-:W-:Y:S05]  /*0680*/  BSYNC.RECONVERGENT B2 ;  /* 0x0000000000027941 */ /* 0x000fea0003800200 */
.L_x_9:
[----:B------:R-:W-:Y:S05]  /*0690*/  WARPSYNC.ALL ;  /* 0x0000000000007948 */ /* 0x000fea0003800000 */
[----:B------:R-:W-:Y:S01]  /*06a0*/  BAR.SYNC.DEFER_BLOCKING 0x0 ;  /* 0x0000000000007b1d */ /* 0x000fe20000010000 */
[----:B------:R-:W-:-:S07]  /*06b0*/  LOP3.LUT R6, R6, 0x1e, RZ, 0xc0, !PT ;  /* 0x0000001e06067812 */ /* 0x000fce00078ec0ff */
[----:B0-----:R-:W0:Y:S01]  /*06c0*/  LDC.64 R2, c[0x0][0x380] ;  /* 0x0000e000ff027b82 */ /* 0x001e220000000a00 */
[----:B------:R-:W-:-:S05]  /*06d0*/  VIADD R6, R6, UR5 ;  /* 0x0000000506067c36 */ /* 0x000fca0008000000 */
[----:B------:R-:W-:Y:S01]  /*06e0*/  LEA R11, R6, R11, 0x1 ;  /* 0x0000000b060b7211 */ /* 0x000fe200078e08ff */
[----:B-1----:R-:W-:Y:S04]  /*06f0*/  LDS R5, [R7] ;  /* 0x0000000007057984 */ /* 0x002fe80000000800 */
[----:B------:R-:W1:Y:S01]  /*0700*/  LDS R4, [R12] ;  /* 0x000000000c047984 */ /* 0x000e620000000800 */
[----:B0-----:R-:W-:-:S03]  /*0710*/  IMAD.WIDE R2, R11, 0x4, R2 ;  /* 0x000000040b027825 */ /* 0x001fc600078e0202 */
[----:B------:R-:W-:Y:S04]  /*0720*/  LDS R9, [R7+0x4] ;  /* 0x0000040007097984 */ /* 0x000fe80000000800 */
[----:B------:R-:W0:Y:S04]  /*0730*/  LDS R8, [R12+0x4] ;  /* 0x000004000c087984 */ /* 0x000e280000000800 */
[----:B------:R-:W-:Y:S04]  /*0740*/  LDS R13, [R7+0x8] ;  /* 0x00000800070d7984 */ /* 0x000fe80000000800 */
[----:B------:R-:W2:Y:S01]  /*0750*/  LDS R10, [R12+0x8] ;  /* 0x000008000c0a7984 */ /* 0x000ea20000000800 */
[----:B-1----:R-:W-:-:S04]  /*0760*/  FFMA R0, R5, R4, R0 ;  /* 0x0000000405007223 */ /* 0x002fc80000000000 */
[----:B0-----:R-:W-:-:S04]  /*0770*/  FFMA R0, R9, R8, R0 ;  /* 0x0000000809007223 */ /* 0x001fc80000000000 */
[----:B--2---:R-:W-:-:S05]  /*0780*/  FFMA R13, R13, R10, R0 ;  /* 0x0000000a0d0d7223 */ /* 0x004fca0000000000 */
[----:B------:R-:W-:Y:S01]  /*0790*/  STG.E desc[UR6][R2.64], R13 ;  /* 0x0000000d02007986 */ /* 0x000fe2000c101906 */
[----:B------:R-:W-:Y:S05]  /*07a0*/  EXIT ;  /* 0x000000000000794d */ /* 0x000fea0003800000 */
.L_x_14:
[----:B------:R-:W-:-:S00]  /*07b0*/  BRA `(.L_x_14) ;  /* 0xfffffffc00fc7947 */ /* 0x000fc0000383ffff */
[----:B------:R-:W-:-:S00]  /*07c0*/  NOP ;  /* 0x0000000000007918 */ /* 0x000fc00000000000 */
        /* <DEDUP_REMOVED lines=11> */
.L_x_15:


//--------------------- .nv.shared.default_function_kernel --------------------------
	.section	.nv.shared.default_function_kernel,"aw",@nobits
	.sectionflags	@""
	.align	4
.nv.shared.default_function_kernel:
	.zero		1124


//--------------------- .nv.shared.reserved.0     --------------------------
	.section	.nv.shared.reserved.0,"aw",@nobits
	.weak		__nv_reservedSMEM_offset_0_alias
	.size		__nv_reservedSMEM_offset_0_alias, 0, 64
	.other		__nv_reservedSMEM_offset_0_alias,@"STO_CUDA_RESERVED_SHARED STV_DEFAULT"
__nv_reservedSMEM_offset_0_alias:
	.zero		0
	.zero		64


//--------------------- .nv.constant0.default_function_kernel --------------------------
	.section	.nv.constant0.default_function_kernel,"a",@progbits
	.sectionflags	@""
	.align	4
.nv.constant0.default_function_kernel:
	.zero		920


//--------------------- SYMBOLS --------------------------

	.type		.nv.reservedSmem.offset0,@object
	.size		.nv.reservedSmem.offset0,0x4
	.type		.nv.reservedSmem.cap,@object
	.size		.nv.reservedSmem.cap,0x4
